//
// Generated by NVIDIA NVVM Compiler
//
// Compiler Build ID: CL-36424714
// Cuda compilation tools, release 13.0, V13.0.88
// Based on NVVM 20.0.0
//

.version 9.0
.target sm_100
.address_size 64

	// .globl	_Z17calculatePurchasePfPiPKfii

.visible .entry _Z17calculatePurchasePfPiPKfii(
	.param .u64 .ptr .align 1 _Z17calculatePurchasePfPiPKfii_param_0,
	.param .u64 .ptr .align 1 _Z17calculatePurchasePfPiPKfii_param_1,
	.param .u64 .ptr .align 1 _Z17calculatePurchasePfPiPKfii_param_2,
	.param .u32 _Z17calculatePurchasePfPiPKfii_param_3,
	.param .u32 _Z17calculatePurchasePfPiPKfii_param_4
)
{
	.reg .pred 	%p<40>;
	.reg .b32 	%r<68>;
	.reg .b32 	%f<141>;
	.reg .b64 	%rd<76>;

	ld.param.u64 	%rd7, [_Z17calculatePurchasePfPiPKfii_param_0];
	ld.param.u64 	%rd8, [_Z17calculatePurchasePfPiPKfii_param_1];
	ld.param.u64 	%rd9, [_Z17calculatePurchasePfPiPKfii_param_2];
	ld.param.u32 	%r53, [_Z17calculatePurchasePfPiPKfii_param_3];
	ld.param.u32 	%r52, [_Z17calculatePurchasePfPiPKfii_param_4];
	cvta.to.global.u64 	%rd1, %rd9;
	cvta.to.global.u64 	%rd2, %rd8;
	mov.u32 	%r54, %ctaid.x;
	mov.u32 	%r55, %ntid.x;
	mov.u32 	%r56, %tid.x;
	mad.lo.s32 	%r1, %r54, %r55, %r56;
	setp.ge.s32 	%p1, %r1, %r53;
	@%p1 bra 	$L__BB0_73;
	setp.lt.s32 	%p2, %r52, 1;
	mov.f32 	%f104, 0f00000000;
	@%p2 bra 	$L__BB0_72;
	mul.lo.s32 	%r2, %r52, %r1;
	add.s32 	%r58, %r52, -1;
	and.b32  	%r3, %r52, 15;
	setp.lt.u32 	%p3, %r58, 15;
	mov.f32 	%f104, 0f00000000;
	mov.b32 	%r64, 0;
	@%p3 bra 	$L__BB0_37;
	and.b32  	%r64, %r52, 2147483632;
	neg.s32 	%r62, %r64;
	add.s64 	%rd3, %rd2, 32;
	mov.f32 	%f104, 0f00000000;
	mov.u32 	%r61, %r2;
$L__BB0_4:
	.pragma "nounroll";
	mul.wide.s32 	%rd10, %r61, 4;
	add.s64 	%rd4, %rd3, %rd10;
	ld.global.u32 	%r8, [%rd4+-32];
	setp.ge.u32 	%p4, %r8, %r52;
	@%p4 bra 	$L__BB0_6;
	mul.wide.u32 	%rd11, %r8, 4;
	add.s64 	%rd12, %rd1, %rd11;
	ld.global.f32 	%f72, [%rd12];
	add.f32 	%f104, %f104, %f72;
$L__BB0_6:
	ld.global.u32 	%r9, [%rd4+-28];
	setp.ge.u32 	%p5, %r9, %r52;
	@%p5 bra 	$L__BB0_8;
	mul.wide.u32 	%rd13, %r9, 4;
	add.s64 	%rd14, %rd1, %rd13;
	ld.global.f32 	%f73, [%rd14];
	add.f32 	%f104, %f104, %f73;
$L__BB0_8:
	ld.global.u32 	%r10, [%rd4+-24];
	setp.ge.u32 	%p6, %r10, %r52;
	@%p6 bra 	$L__BB0_10;
	mul.wide.u32 	%rd15, %r10, 4;
	add.s64 	%rd16, %rd1, %rd15;
	ld.global.f32 	%f74, [%rd16];
	add.f32 	%f104, %f104, %f74;
$L__BB0_10:
	ld.global.u32 	%r11, [%rd4+-20];
	setp.ge.u32 	%p7, %r11, %r52;
	@%p7 bra 	$L__BB0_12;
	mul.wide.u32 	%rd17, %r11, 4;
	add.s64 	%rd18, %rd1, %rd17;
	ld.global.f32 	%f75, [%rd18];
	add.f32 	%f104, %f104, %f75;
$L__BB0_12:
	ld.global.u32 	%r12, [%rd4+-16];
	setp.ge.u32 	%p8, %r12, %r52;
	@%p8 bra 	$L__BB0_14;
	mul.wide.u32 	%rd19, %r12, 4;
	add.s64 	%rd20, %rd1, %rd19;
	ld.global.f32 	%f76, [%rd20];
	add.f32 	%f104, %f104, %f76;
$L__BB0_14:
	ld.global.u32 	%r13, [%rd4+-12];
	setp.ge.u32 	%p9, %r13, %r52;
	@%p9 bra 	$L__BB0_16;
	mul.wide.u32 	%rd21, %r13, 4;
	add.s64 	%rd22, %rd1, %rd21;
	ld.global.f32 	%f77, [%rd22];
	add.f32 	%f104, %f104, %f77;
$L__BB0_16:
	ld.global.u32 	%r14, [%rd4+-8];
	setp.ge.u32 	%p10, %r14, %r52;
	@%p10 bra 	$L__BB0_18;
	mul.wide.u32 	%rd23, %r14, 4;
	add.s64 	%rd24, %rd1, %rd23;
	ld.global.f32 	%f78, [%rd24];
	add.f32 	%f104, %f104, %f78;
$L__BB0_18:
	ld.global.u32 	%r15, [%rd4+-4];
	setp.ge.u32 	%p11, %r15, %r52;
	@%p11 bra 	$L__BB0_20;
	mul.wide.u32 	%rd25, %r15, 4;
	add.s64 	%rd26, %rd1, %rd25;
	ld.global.f32 	%f79, [%rd26];
	add.f32 	%f104, %f104, %f79;
$L__BB0_20:
	ld.global.u32 	%r16, [%rd4];
	setp.ge.u32 	%p12, %r16, %r52;
	@%p12 bra 	$L__BB0_22;
	mul.wide.u32 	%rd27, %r16, 4;
	add.s64 	%rd28, %rd1, %rd27;
	ld.global.f32 	%f80, [%rd28];
	add.f32 	%f104, %f104, %f80;
$L__BB0_22:
	ld.global.u32 	%r17, [%rd4+4];
	setp.ge.u32 	%p13, %r17, %r52;
	@%p13 bra 	$L__BB0_24;
	mul.wide.u32 	%rd29, %r17, 4;
	add.s64 	%rd30, %rd1, %rd29;
	ld.global.f32 	%f81, [%rd30];
	add.f32 	%f104, %f104, %f81;
$L__BB0_24:
	ld.global.u32 	%r18, [%rd4+8];
	setp.ge.u32 	%p14, %r18, %r52;
	@%p14 bra 	$L__BB0_26;
	mul.wide.u32 	%rd31, %r18, 4;
	add.s64 	%rd32, %rd1, %rd31;
	ld.global.f32 	%f82, [%rd32];
	add.f32 	%f104, %f104, %f82;
$L__BB0_26:
	ld.global.u32 	%r19, [%rd4+12];
	setp.ge.u32 	%p15, %r19, %r52;
	@%p15 bra 	$L__BB0_28;
	mul.wide.u32 	%rd33, %r19, 4;
	add.s64 	%rd34, %rd1, %rd33;
	ld.global.f32 	%f83, [%rd34];
	add.f32 	%f104, %f104, %f83;
$L__BB0_28:
	ld.global.u32 	%r20, [%rd4+16];
	setp.ge.u32 	%p16, %r20, %r52;
	@%p16 bra 	$L__BB0_30;
	mul.wide.u32 	%rd35, %r20, 4;
	add.s64 	%rd36, %rd1, %rd35;
	ld.global.f32 	%f84, [%rd36];
	add.f32 	%f104, %f104, %f84;
$L__BB0_30:
	ld.global.u32 	%r21, [%rd4+20];
	setp.ge.u32 	%p17, %r21, %r52;
	@%p17 bra 	$L__BB0_32;
	mul.wide.u32 	%rd37, %r21, 4;
	add.s64 	%rd38, %rd1, %rd37;
	ld.global.f32 	%f85, [%rd38];
	add.f32 	%f104, %f104, %f85;
$L__BB0_32:
	ld.global.u32 	%r22, [%rd4+24];
	setp.ge.u32 	%p18, %r22, %r52;
	@%p18 bra 	$L__BB0_34;
	mul.wide.u32 	%rd39, %r22, 4;
	add.s64 	%rd40, %rd1, %rd39;
	ld.global.f32 	%f86, [%rd40];
	add.f32 	%f104, %f104, %f86;
$L__BB0_34:
	ld.global.u32 	%r23, [%rd4+28];
	setp.ge.u32 	%p19, %r23, %r52;
	@%p19 bra 	$L__BB0_36;
	mul.wide.u32 	%rd41, %r23, 4;
	add.s64 	%rd42, %rd1, %rd41;
	ld.global.f32 	%f87, [%rd42];
	add.f32 	%f104, %f104, %f87;
$L__BB0_36:
	add.s32 	%r62, %r62, 16;
	add.s32 	%r61, %r61, 16;
	setp.ne.s32 	%p20, %r62, 0;
	@%p20 bra 	$L__BB0_4;
$L__BB0_37:
	setp.eq.s32 	%p21, %r3, 0;
	@%p21 bra 	$L__BB0_72;
	and.b32  	%r27, %r52, 7;
	setp.lt.u32 	%p22, %r3, 8;
	@%p22 bra 	$L__BB0_56;
	add.s32 	%r59, %r64, %r2;
	mul.wide.s32 	%rd43, %r59, 4;
	add.s64 	%rd5, %rd2, %rd43;
	ld.global.u32 	%r28, [%rd5];
	setp.ge.u32 	%p23, %r28, %r52;
	@%p23 bra 	$L__BB0_41;
	mul.wide.u32 	%rd44, %r28, 4;
	add.s64 	%rd45, %rd1, %rd44;
	ld.global.f32 	%f89, [%rd45];
	add.f32 	%f104, %f104, %f89;
$L__BB0_41:
	ld.global.u32 	%r29, [%rd5+4];
	setp.ge.u32 	%p24, %r29, %r52;
	@%p24 bra 	$L__BB0_43;
	mul.wide.u32 	%rd46, %r29, 4;
	add.s64 	%rd47, %rd1, %rd46;
	ld.global.f32 	%f90, [%rd47];
	add.f32 	%f104, %f104, %f90;
$L__BB0_43:
	ld.global.u32 	%r30, [%rd5+8];
	setp.ge.u32 	%p25, %r30, %r52;
	@%p25 bra 	$L__BB0_45;
	mul.wide.u32 	%rd48, %r30, 4;
	add.s64 	%rd49, %rd1, %rd48;
	ld.global.f32 	%f91, [%rd49];
	add.f32 	%f104, %f104, %f91;
$L__BB0_45:
	ld.global.u32 	%r31, [%rd5+12];
	setp.ge.u32 	%p26, %r31, %r52;
	@%p26 bra 	$L__BB0_47;
	mul.wide.u32 	%rd50, %r31, 4;
	add.s64 	%rd51, %rd1, %rd50;
	ld.global.f32 	%f92, [%rd51];
	add.f32 	%f104, %f104, %f92;
$L__BB0_47:
	ld.global.u32 	%r32, [%rd5+16];
	setp.ge.u32 	%p27, %r32, %r52;
	@%p27 bra 	$L__BB0_49;
	mul.wide.u32 	%rd52, %r32, 4;
	add.s64 	%rd53, %rd1, %rd52;
	ld.global.f32 	%f93, [%rd53];
	add.f32 	%f104, %f104, %f93;
$L__BB0_49:
	ld.global.u32 	%r33, [%rd5+20];
	setp.ge.u32 	%p28, %r33, %r52;
	@%p28 bra 	$L__BB0_51;
	mul.wide.u32 	%rd54, %r33, 4;
	add.s64 	%rd55, %rd1, %rd54;
	ld.global.f32 	%f94, [%rd55];
	add.f32 	%f104, %f104, %f94;
$L__BB0_51:
	ld.global.u32 	%r34, [%rd5+24];
	setp.ge.u32 	%p29, %r34, %r52;
	@%p29 bra 	$L__BB0_53;
	mul.wide.u32 	%rd56, %r34, 4;
	add.s64 	%rd57, %rd1, %rd56;
	ld.global.f32 	%f95, [%rd57];
	add.f32 	%f104, %f104, %f95;
$L__BB0_53:
	ld.global.u32 	%r35, [%rd5+28];
	setp.ge.u32 	%p30, %r35, %r52;
	@%p30 bra 	$L__BB0_55;
	mul.wide.u32 	%rd58, %r35, 4;
	add.s64 	%rd59, %rd1, %rd58;
	ld.global.f32 	%f96, [%rd59];
	add.f32 	%f104, %f104, %f96;
$L__BB0_55:
	add.s32 	%r64, %r64, 8;
$L__BB0_56:
	setp.eq.s32 	%p31, %r27, 0;
	@%p31 bra 	$L__BB0_72;
	and.b32  	%r38, %r52, 3;
	setp.lt.u32 	%p32, %r27, 4;
	@%p32 bra 	$L__BB0_67;
	add.s32 	%r60, %r64, %r2;
	mul.wide.s32 	%rd60, %r60, 4;
	add.s64 	%rd6, %rd2, %rd60;
	ld.global.u32 	%r39, [%rd6];
	setp.ge.u32 	%p33, %r39, %r52;
	@%p33 bra 	$L__BB0_60;
	mul.wide.u32 	%rd61, %r39, 4;
	add.s64 	%rd62, %rd1, %rd61;
	ld.global.f32 	%f98, [%rd62];
	add.f32 	%f104, %f104, %f98;
$L__BB0_60:
	ld.global.u32 	%r40, [%rd6+4];
	setp.ge.u32 	%p34, %r40, %r52;
	@%p34 bra 	$L__BB0_62;
	mul.wide.u32 	%rd63, %r40, 4;
	add.s64 	%rd64, %rd1, %rd63;
	ld.global.f32 	%f99, [%rd64];
	add.f32 	%f104, %f104, %f99;
$L__BB0_62:
	ld.global.u32 	%r41, [%rd6+8];
	setp.ge.u32 	%p35, %r41, %r52;
	@%p35 bra 	$L__BB0_64;
	mul.wide.u32 	%rd65, %r41, 4;
	add.s64 	%rd66, %rd1, %rd65;
	ld.global.f32 	%f100, [%rd66];
	add.f32 	%f104, %f104, %f100;
$L__BB0_64:
	ld.global.u32 	%r42, [%rd6+12];
	setp.ge.u32 	%p36, %r42, %r52;
	@%p36 bra 	$L__BB0_66;
	mul.wide.u32 	%rd67, %r42, 4;
	add.s64 	%rd68, %rd1, %rd67;
	ld.global.f32 	%f101, [%rd68];
	add.f32 	%f104, %f104, %f101;
$L__BB0_66:
	add.s32 	%r64, %r64, 4;
$L__BB0_67:
	setp.eq.s32 	%p37, %r38, 0;
	@%p37 bra 	$L__BB0_72;
	add.s32 	%r67, %r64, %r2;
	neg.s32 	%r66, %r38;
$L__BB0_69:
	.pragma "nounroll";
	mul.wide.s32 	%rd69, %r67, 4;
	add.s64 	%rd70, %rd2, %rd69;
	ld.global.u32 	%r49, [%rd70];
	setp.ge.u32 	%p38, %r49, %r52;
	@%p38 bra 	$L__BB0_71;
	mul.wide.u32 	%rd71, %r49, 4;
	add.s64 	%rd72, %rd1, %rd71;
	ld.global.f32 	%f102, [%rd72];
	add.f32 	%f104, %f104, %f102;
$L__BB0_71:
	add.s32 	%r67, %r67, 1;
	add.s32 	%r66, %r66, 1;
	setp.ne.s32 	%p39, %r66, 0;
	@%p39 bra 	$L__BB0_69;
$L__BB0_72:
	cvta.to.global.u64 	%rd73, %rd7;
	mul.wide.s32 	%rd74, %r1, 4;
	add.s64 	%rd75, %rd73, %rd74;
	st.global.f32 	[%rd75], %f104;
$L__BB0_73:
	ret;

}


// ===== COMPILED SASS (sm_100) =====

	.target	sm_100

	.elftype	@"ET_EXEC"


//--------------------- .note.nv.tkinfo           --------------------------
	.section	.note.nv.tkinfo,"",@"SHT_NOTE"
	.sectionflags	@"SHF_NOTE_NV_TKINFO"
	.tkinfo
        /*0018*/ 	.word	0x00000002
        /*0030*/ 	.string	""
        /*0030*/ 	.string	"ptxas"
        /*0030*/ 	.string	"Cuda compilation tools, release 13.0, V13.0.88"
        /*0030*/ 	.string	"Build cuda_13.0.r13.0/compiler.36424714_0"
        /*0030*/ 	.string	"-arch sm_100 -m 64 "



//--------------------- .note.nv.cuinfo           --------------------------
	.section	.note.nv.cuinfo,"",@"SHT_NOTE"
	.sectionflags	@"SHF_NOTE_NV_CUINFO"
        /*0018*/ 	.short	0x0002
        /*001a*/ 	.short	0x0064
        /*001c*/ 	.short	0x0082
	.zero		2


//--------------------- .nv.info                  --------------------------
	.section	.nv.info,"",@"SHT_CUDA_INFO"
	.align	4


	//----- nvinfo : EIATTR_REGCOUNT
	.align		4
        /*0000*/ 	.byte	0x04, 0x2f
        /*0002*/ 	.short	(.L_1 - .L_0)
	.align		4
.L_0:
        /*0004*/ 	.word	index@(_Z17calculatePurchasePfPiPKfii)
        /*0008*/ 	.word	0x00000020


	//----- nvinfo : EIATTR_FRAME_SIZE
	.align		4
.L_1:
        /*000c*/ 	.byte	0x04, 0x11
        /*000e*/ 	.short	(.L_3 - .L_2)
	.align		4
.L_2:
        /*0010*/ 	.word	index@(_Z17calculatePurchasePfPiPKfii)
        /*0014*/ 	.word	0x00000000


	//----- nvinfo : EIATTR_MIN_STACK_SIZE
	.align		4
.L_3:
        /*0018*/ 	.byte	0x04, 0x12
        /*001a*/ 	.short	(.L_5 - .L_4)
	.align		4
.L_4:
        /*001c*/ 	.word	index@(_Z17calculatePurchasePfPiPKfii)
        /*0020*/ 	.word	0x00000000
.L_5:


//--------------------- .nv.compat                --------------------------
	.section	.nv.compat,"",@"SHT_CUDA_COMPAT_INFO"
	.align	4
        /*0000*/ 	.byte	0x02, 0x09, 0x00, 0x00, 0x02, 0x02, 0x01, 0x00, 0x02, 0x05, 0x05, 0x00, 0x03, 0x07, 0x01, 0x01
        /*0010*/ 	.byte	0x02, 0x03, 0x00, 0x00, 0x02, 0x06, 0x01, 0x00, 0x04, 0x0b, 0x08, 0x00, 0x09, 0x00, 0x00, 0x00
        /*0020*/ 	.byte	0x00, 0x00, 0x00, 0x00


//--------------------- .nv.info._Z17calculatePurchasePfPiPKfii --------------------------
	.section	.nv.info._Z17calculatePurchasePfPiPKfii,"",@"SHT_CUDA_INFO"
	.sectionflags	@""
	.align	4


	//----- nvinfo : EIATTR_CUDA_API_VERSION
	.align		4
        /*0000*/ 	.byte	0x04, 0x37
        /*0002*/ 	.short	(.L_7 - .L_6)
.L_6:
        /*0004*/ 	.word	0x00000082


	//----- nvinfo : EIATTR_KPARAM_INFO
	.align		4
.L_7:
        /*0008*/ 	.byte	0x04, 0x17
        /*000a*/ 	.short	(.L_9 - .L_8)
.L_8:
        /*000c*/ 	.word	0x00000000
        /*0010*/ 	.short	0x0004
        /*0012*/ 	.short	0x001c
        /*0014*/ 	.byte	0x00, 0xf0, 0x11, 0x00


	//----- nvinfo : EIATTR_KPARAM_INFO
	.align		4
.L_9:
        /*0018*/ 	.byte	0x04, 0x17
        /*001a*/ 	.short	(.L_11 - .L_10)
.L_10:
        /*001c*/ 	.word	0x00000000
        /*0020*/ 	.short	0x0003
        /*0022*/ 	.short	0x0018
        /*0024*/ 	.byte	0x00, 0xf0, 0x11, 0x00


	//----- nvinfo : EIATTR_KPARAM_INFO
	.align		4
.L_11:
        /*0028*/ 	.byte	0x04, 0x17
        /*002a*/ 	.short	(.L_13 - .L_12)
.L_12:
        /*002c*/ 	.word	0x00000000
        /*0030*/ 	.short	0x0002
        /*0032*/ 	.short	0x0010
        /*0034*/ 	.byte	0x00, 0xf5, 0x21, 0x00


	//----- nvinfo : EIATTR_KPARAM_INFO
	.align		4
.L_13:
        /*0038*/ 	.byte	0x04, 0x17
        /*003a*/ 	.short	(.L_15 - .L_14)
.L_14:
        /*003c*/ 	.word	0x00000000
        /*0040*/ 	.short	0x0001
        /*0042*/ 	.short	0x0008
        /*0044*/ 	.byte	0x00, 0xf5, 0x21, 0x00


	//----- nvinfo : EIATTR_KPARAM_INFO
	.align		4
.L_15:
        /*0048*/ 	.byte	0x04, 0x17
        /*004a*/ 	.short	(.L_17 - .L_16)
.L_16:
        /*004c*/ 	.word	0x00000000
        /*0050*/ 	.short	0x0000
        /*0052*/ 	.short	0x0000
        /*0054*/ 	.byte	0x00, 0xf5, 0x21, 0x00


	//----- nvinfo : EIATTR_SPARSE_MMA_MASK
	.align		4
.L_17:
        /*0058*/ 	.byte	0x03, 0x50
        /*005a*/ 	.short	0x0000


	//----- nvinfo : EIATTR_MAXREG_COUNT
	.align		4
        /*005c*/ 	.byte	0x03, 0x1b
        /*005e*/ 	.short	0x00ff


	//----- nvinfo : EIATTR_MERCURY_ISA_VERSION
	.align		4
        /*0060*/ 	.byte	0x03, 0x5f
        /*0062*/ 	.short	0x0101


	//----- nvinfo : EIATTR_VRC_CTA_INIT_COUNT
	.align		4
        /*0064*/ 	.byte	0x02, 0x4a
	.zero		1
	.zero		1


	//----- nvinfo : EIATTR_EXIT_INSTR_OFFSETS
	.align		4
        /*0068*/ 	.byte	0x04, 0x1c
        /*006a*/ 	.short	(.L_19 - .L_18)


	//   ....[0]....
.L_18:
        /*006c*/ 	.word	0x00000070


	//   ....[1]....
        /*0070*/ 	.word	0x00000f10


	//----- nvinfo : EIATTR_CBANK_PARAM_SIZE
	.align		4
.L_19:
        /*0074*/ 	.byte	0x03, 0x19
        /*0076*/ 	.short	0x0020


	//----- nvinfo : EIATTR_PARAM_CBANK
	.align		4
        /*0078*/ 	.byte	0x04, 0x0a
        /*007a*/ 	.short	(.L_21 - .L_20)
	.align		4
.L_20:
        /*007c*/ 	.word	index@(.nv.constant0._Z17calculatePurchasePfPiPKfii)
        /*0080*/ 	.short	0x0380
        /*0082*/ 	.short	0x0020


	//----- nvinfo : EIATTR_SW_WAR
	.align		4
.L_21:
        /*0084*/ 	.byte	0x04, 0x36
        /*0086*/ 	.short	(.L_23 - .L_22)
.L_22:
        /*0088*/ 	.word	0x00000008
.L_23:


//--------------------- .nv.callgraph             --------------------------
	.section	.nv.callgraph,"",@"SHT_CUDA_CALLGRAPH"
	.align	4
	.sectionentsize	8
	.align		4
        /*0000*/ 	.word	0x00000000
	.align		4
        /*0004*/ 	.word	0xffffffff
	.align		4
        /*0008*/ 	.word	0x00000000
	.align		4
        /*000c*/ 	.word	0xfffffffe
	.align		4
        /*0010*/ 	.word	0x00000000
	.align		4
        /*0014*/ 	.word	0xfffffffd
	.align		4
        /*0018*/ 	.word	0x00000000
	.align		4
        /*001c*/ 	.word	0xfffffffc


//--------------------- .text._Z17calculatePurchasePfPiPKfii --------------------------
	.section	.text._Z17calculatePurchasePfPiPKfii,"ax",@progbits
	.align	128
        .global         _Z17calculatePurchasePfPiPKfii
        .type           _Z17calculatePurchasePfPiPKfii,@function
        .size           _Z17calculatePurchasePfPiPKfii,(.L_x_7 - _Z17calculatePurchasePfPiPKfii)
        .other          _Z17calculatePurchasePfPiPKfii,@"STO_CUDA_ENTRY STV_DEFAULT"
_Z17calculatePurchasePfPiPKfii:
.text._Z17calculatePurchasePfPiPKfii:
[----:B------:R-:W-:Y:S01]  /*0000*/  LDC R1, c[0x0][0x37c] ;  /* 0x0000df00ff017b82 */ /* 0x000fe20000000800 */
[----:B------:R-:W0:Y:S07]  /*0010*/  S2R R3, SR_TID.X ;  /* 0x0000000000037919 */ /* 0x000e2e0000002100 */
[----:B------:R-:W0:Y:S01]  /*0020*/  S2UR UR4, SR_CTAID.X ;  /* 0x00000000000479c3 */ /* 0x000e220000002500 */
[----:B------:R-:W1:Y:S07]  /*0030*/  LDCU UR5, c[0x0][0x398] ;  /* 0x00007300ff0577ac */ /* 0x000e6e0008000800 */
[----:B------:R-:W0:Y:S02]  /*0040*/  LDC R2, c[0x0][0x360] ;  /* 0x0000d800ff027b82 */ /* 0x000e240000000800 */
[----:B0-----:R-:W-:-:S05]  /*0050*/  IMAD R2, R2, UR4, R3 ;  /* 0x0000000402027c24 */ /* 0x001fca000f8e0203 */
[----:B-1----:R-:W-:-:S13]  /*0060*/  ISETP.GE.AND P0, PT, R2, UR5, PT ;  /* 0x0000000502007c0c */ /* 0x002fda000bf06270 */
[----:B------:R-:W-:Y:S05]  /*0070*/  @P0 EXIT ;  /* 0x000000000000094d */ /* 0x000fea0003800000 */
[----:B------:R-:W0:Y:S01]  /*0080*/  LDCU UR7, c[0x0][0x39c] ;  /* 0x00007380ff0777ac */ /* 0x000e220008000800 */
[----:B------:R-:W-:Y:S01]  /*0090*/  HFMA2 R0, -RZ, RZ, 0, 0 ;  /* 0x00000000ff007431 */ /* 0x000fe200000001ff */
[----:B------:R-:W1:Y:S01]  /*00a0*/  LDCU.64 UR12, c[0x0][0x358] ;  /* 0x00006b00ff0c77ac */ /* 0x000e620008000a00 */
[----:B0-----:R-:W-:-:S09]  /*00b0*/  UISETP.GE.AND UP0, UPT, UR7, 0x1, UPT ;  /* 0x000000010700788c */ /* 0x001fd2000bf06270 */
[----:B-1----:R-:W-:Y:S05]  /*00c0*/  BRA.U !UP0, `(.L_x_0) ;  /* 0x0000000d08847547 */ /* 0x002fea000b800000 */
[----:B------:R-:W-:Y:S02]  /*00d0*/  UIADD3 UR4, UPT, UPT, UR7, -0x1, URZ ;  /* 0xffffffff07047890 */ /* 0x000fe4000fffe0ff */
[----:B------:R-:W-:Y:S01]  /*00e0*/  IMAD R3, R2, UR7, RZ ;  /* 0x0000000702037c24 */ /* 0x000fe2000f8e02ff */
[----:B------:R-:W-:Y:S01]  /*00f0*/  ULOP3.LUT UR10, UR7, 0xf, URZ, 0xc0, !UPT ;  /* 0x0000000f070a7892 */ /* 0x000fe2000f8ec0ff */
[----:B------:R-:W-:Y:S01]  /*0100*/  MOV R0, RZ ;  /* 0x000000ff00007202 */ /* 0x000fe20000000f00 */
[----:B------:R-:W-:Y:S02]  /*0110*/  UISETP.GE.U32.AND UP1, UPT, UR4, 0xf, UPT ;  /* 0x0000000f0400788c */ /* 0x000fe4000bf26070 */
[----:B------:R-:W-:Y:S01]  /*0120*/  UISETP.NE.AND UP0, UPT, UR10, URZ, UPT ;  /* 0x000000ff0a00728c */ /* 0x000fe2000bf05270 */
[----:B------:R-:W-:-:S06]  /*0130*/  UMOV UR4, URZ ;  /* 0x000000ff00047c82 */ /* 0x000fcc0008000000 */
[----:B------:R-:W-:Y:S05]  /*0140*/  BRA.U !UP1, `(.L_x_1) ;  /* 0x0000000509bc7547 */ /* 0x000fea000b800000 */
[----:B------:R-:W0:Y:S01]  /*0150*/  LDCU.64 UR8, c[0x0][0x388] ;  /* 0x00007100ff0877ac */ /* 0x000e220008000a00 */
[----:B------:R-:W-:Y:S02]  /*0160*/  MOV R0, RZ ;  /* 0x000000ff00007202 */ /* 0x000fe40000000f00 */
[----:B------:R-:W-:Y:S01]  /*0170*/  MOV R4, R3 ;  /* 0x0000000300047202 */ /* 0x000fe20000000f00 */
[----:B------:R-:W-:Y:S01]  /*0180*/  ULOP3.LUT UR4, UR7, 0x7ffffff0, URZ, 0xc0, !UPT ;  /* 0x7ffffff007047892 */ /* 0x000fe2000f8ec0ff */
[----:B------:R-:W1:Y:S01]  /*0190*/  LDCU UR7, c[0x0][0x39c] ;  /* 0x00007380ff0777ac */ /* 0x000e620008000800 */
[----:B0-----:R-:W-:Y:S02]  /*01a0*/  UIADD3 UR5, UP1, UPT, UR8, 0x20, URZ ;  /* 0x0000002008057890 */ /* 0x001fe4000ff3e0ff */
[----:B------:R-:W-:Y:S02]  /*01b0*/  UIADD3 UR8, UPT, UPT, -UR4, URZ, URZ ;  /* 0x000000ff04087290 */ /* 0x000fe4000fffe1ff */
[----:B------:R-:W-:-:S12]  /*01c0*/  UIADD3.X UR6, UPT, UPT, URZ, UR9, URZ, UP1, !UPT ;  /* 0x00000009ff067290 */ /* 0x000fd80008ffe4ff */
.L_x_2:
[----:B------:R-:W-:Y:S02]  /*01d0*/  MOV R12, UR5 ;  /* 0x00000005000c7c02 */ /* 0x000fe40008000f00 */
[----:B------:R-:W-:-:S03]  /*01e0*/  MOV R13, UR6 ;  /* 0x00000006000d7c02 */ /* 0x000fc60008000f00 */
[----:B------:R-:W-:-:S05]  /*01f0*/  IMAD.WIDE R12, R4, 0x4, R12 ;  /* 0x00000004040c7825 */ /* 0x000fca00078e020c */
[----:B------:R-:W1:Y:S04]  /*0200*/  LDG.E R7, desc[UR12][R12.64+-0x20] ;  /* 0xffffe00c0c077981 */ /* 0x000e68000c1e1900 */
[----:B------:R-:W2:Y:S04]  /*0210*/  LDG.E R19, desc[UR12][R12.64+-0x1c] ;  /* 0xffffe40c0c137981 */ /* 0x000ea8000c1e1900 */
[----:B------:R-:W3:Y:S04]  /*0220*/  LDG.E R15, desc[UR12][R12.64+-0x18] ;  /* 0xffffe80c0c0f7981 */ /* 0x000ee8000c1e1900 */
[----:B------:R-:W4:Y:S04]  /*0230*/  LDG.E R21, desc[UR12][R12.64+-0x14] ;  /* 0xffffec0c0c157981 */ /* 0x000f28000c1e1900 */
[----:B------:R-:W5:Y:S04]  /*0240*/  LDG.E R9, desc[UR12][R12.64+-0x10] ;  /* 0xfffff00c0c097981 */ /* 0x000f68000c1e1900 */
[----:B------:R-:W5:Y:S04]  /*0250*/  LDG.E R5, desc[UR12][R12.64+-0xc] ;  /* 0xfffff40c0c057981 */ /* 0x000f68000c1e1900 */
[----:B------:R-:W5:Y:S04]  /*0260*/  LDG.E R8, desc[UR12][R12.64+-0x4] ;  /* 0xfffffc0c0c087981 */ /* 0x000f68000c1e1900 */
[----:B------:R-:W5:Y:S04]  /*0270*/  LDG.E R25, desc[UR12][R12.64] ;  /* 0x0000000c0c197981 */ /* 0x000f68000c1e1900 */
[----:B------:R-:W5:Y:S01]  /*0280*/  LDG.E R6, desc[UR12][R12.64+0xc] ;  /* 0x00000c0c0c067981 */ /* 0x000f62000c1e1900 */
[----:B-1----:R-:W-:-:S02]  /*0290*/  ISETP.GE.U32.AND P2, PT, R7, UR7, PT ;  /* 0x0000000707007c0c */ /* 0x002fc4000bf46070 */
[----:B--2---:R-:W-:-:S11]  /*02a0*/  ISETP.GE.U32.AND P1, PT, R19, UR7, PT ;  /* 0x0000000713007c0c */ /* 0x004fd6000bf26070 */
[----:B------:R-:W0:Y:S08]  /*02b0*/  @!P2 LDC.64 R16, c[0x0][0x390] ;  /* 0x0000e400ff10ab82 */ /* 0x000e300000000a00 */
[----:B------:R-:W1:Y:S01]  /*02c0*/  @!P1 LDC.64 R10, c[0x0][0x390] ;  /* 0x0000e400ff0a9b82 */ /* 0x000e620000000a00 */
[----:B0-----:R-:W-:Y:S02]  /*02d0*/  @!P2 IMAD.WIDE.U32 R16, R7, 0x4, R16 ;  /* 0x000000040710a825 */ /* 0x001fe400078e0010 */
[----:B------:R-:W2:Y:S04]  /*02e0*/  LDG.E R7, desc[UR12][R12.64+-0x8] ;  /* 0xfffff80c0c077981 */ /* 0x000ea8000c1e1900 */
[----:B------:R-:W2:Y:S01]  /*02f0*/  @!P2 LDG.E R17, desc[UR12][R16.64] ;  /* 0x0000000c1011a981 */ /* 0x000ea2000c1e1900 */
[----:B-1----:R-:W-:-:S06]  /*0300*/  @!P1 IMAD.WIDE.U32 R18, R19, 0x4, R10 ;  /* 0x0000000413129825 */ /* 0x002fcc00078e000a */
[----:B------:R-:W2:Y:S01]  /*0310*/  @!P1 LDG.E R19, desc[UR12][R18.64] ;  /* 0x0000000c12139981 */ /* 0x000ea2000c1e1900 */
[----:B---3--:R-:W-:Y:S02]  /*0320*/  ISETP.GE.U32.AND P0, PT, R15, UR7, PT ;  /* 0x000000070f007c0c */ /* 0x008fe4000bf06070 */
[----:B----4-:R-:W-:Y:S02]  /*0330*/  ISETP.GE.U32.AND P4, PT, R21, UR7, PT ;  /* 0x0000000715007c0c */ /* 0x010fe4000bf86070 */
[----:B-----5:R-:W-:Y:S02]  /*0340*/  ISETP.GE.U32.AND P6, PT, R9, UR7, PT ;  /* 0x0000000709007c0c */ /* 0x020fe4000bfc6070 */
[----:B------:R-:W-:-:S07]  /*0350*/  ISETP.GE.U32.AND P5, PT, R5, UR7, PT ;  /* 0x0000000705007c0c */ /* 0x000fce000bfa6070 */
[----:B------:R-:W0:Y:S08]  /*0360*/  @!P0 LDC.64 R10, c[0x0][0x390] ;  /* 0x0000e400ff0a8b82 */ /* 0x000e300000000a00 */
[----:B------:R-:W1:Y:S08]  /*0370*/  @!P4 LDC.64 R28, c[0x0][0x390] ;  /* 0x0000e400ff1ccb82 */ /* 0x000e700000000a00 */
[----:B------:R-:W3:Y:S08]  /*0380*/  @!P6 LDC.64 R26, c[0x0][0x390] ;  /* 0x0000e400ff1aeb82 */ /* 0x000ef00000000a00 */
[----:B------:R-:W4:Y:S01]  /*0390*/  @!P5 LDC.64 R22, c[0x0][0x390] ;  /* 0x0000e400ff16db82 */ /* 0x000f220000000a00 */
[----:B0-----:R-:W-:-:S06]  /*03a0*/  @!P0 IMAD.WIDE.U32 R10, R15, 0x4, R10 ;  /* 0x000000040f0a8825 */ /* 0x001fcc00078e000a */
[----:B------:R-:W5:Y:S01]  /*03b0*/  @!P0 LDG.E R11, desc[UR12][R10.64] ;  /* 0x0000000c0a0b8981 */ /* 0x000f62000c1e1900 */
[----:B-1----:R-:W-:-:S03]  /*03c0*/  @!P4 IMAD.WIDE.U32 R28, R21, 0x4, R28 ;  /* 0x00000004151cc825 */ /* 0x002fc600078e001c */
[----:B------:R-:W5:Y:S01]  /*03d0*/  LDG.E R21, desc[UR12][R12.64+0x4] ;  /* 0x0000040c0c157981 */ /* 0x000f62000c1e1900 */
[----:B---3--:R-:W-:-:S03]  /*03e0*/  @!P6 IMAD.WIDE.U32 R26, R9, 0x4, R26 ;  /* 0x00000004091ae825 */ /* 0x008fc600078e001a */
[----:B------:R-:W3:Y:S01]  /*03f0*/  @!P4 LDG.E R9, desc[UR12][R28.64] ;  /* 0x0000000c1c09c981 */ /* 0x000ee2000c1e1900 */
[----:B----4-:R-:W-:-:S03]  /*0400*/  @!P5 IMAD.WIDE.U32 R22, R5, 0x4, R22 ;  /* 0x000000040516d825 */ /* 0x010fc600078e0016 */
[----:B------:R-:W4:Y:S04]  /*0410*/  LDG.E R5, desc[UR12][R12.64+0x8] ;  /* 0x0000080c0c057981 */ /* 0x000f28000c1e1900 */
[----:B------:R-:W4:Y:S04]  /*0420*/  @!P6 LDG.E R29, desc[UR12][R26.64] ;  /* 0x0000000c1a1de981 */ /* 0x000f28000c1e1900 */
[----:B------:R-:W4:Y:S04]  /*0430*/  @!P5 LDG.E R22, desc[UR12][R22.64] ;  /* 0x0000000c1616d981 */ /* 0x000f28000c1e1900 */
[----:B------:R-:W4:Y:S04]  /*0440*/  LDG.E R27, desc[UR12][R12.64+0x1c] ;  /* 0x00001c0c0c1b7981 */ /* 0x000f28000c1e1900 */
[----:B------:R-:W4:Y:S01]  /*0450*/  LDG.E R23, desc[UR12][R12.64+0x14] ;  /* 0x0000140c0c177981 */ /* 0x000f22000c1e1900 */
[----:B--2---:R-:W-:Y:S01]  /*0460*/  ISETP.GE.U32.AND P3, PT, R7, UR7, PT ;  /* 0x0000000707007c0c */ /* 0x004fe2000bf66070 */
[----:B------:R-:W-:Y:S01]  /*0470*/  @!P2 FADD R0, R0, R17 ;  /* 0x000000110000a221 */ /* 0x000fe20000000000 */
[----:B------:R-:W-:-:S03]  /*0480*/  ISETP.GE.U32.AND P2, PT, R8, UR7, PT ;  /* 0x0000000708007c0c */ /* 0x000fc6000bf46070 */
[----:B------:R-:W-:Y:S01]  /*0490*/  @!P1 FADD R0, R0, R19 ;  /* 0x0000001300009221 */ /* 0x000fe20000000000 */
[----:B------:R-:W-:-:S07]  /*04a0*/  ISETP.GE.U32.AND P1, PT, R25, UR7, PT ;  /* 0x0000000719007c0c */ /* 0x000fce000bf26070 */
[----:B------:R-:W0:Y:S08]  /*04b0*/  @!P3 LDC.64 R18, c[0x0][0x390] ;  /* 0x0000e400ff12bb82 */ /* 0x000e300000000a00 */
[----:B------:R-:W1:Y:S08]  /*04c0*/  @!P2 LDC.64 R16, c[0x0][0x390] ;  /* 0x0000e400ff10ab82 */ /* 0x000e700000000a00 */
[----:B------:R-:W2:Y:S01]  /*04d0*/  @!P1 LDC.64 R14, c[0x0][0x390] ;  /* 0x0000e400ff0e9b82 */ /* 0x000ea20000000a00 */
[----:B0-----:R-:W-:-:S02]  /*04e0*/  @!P3 IMAD.WIDE.U32 R18, R7, 0x4, R18 ;  /* 0x000000040712b825 */ /* 0x001fc400078e0012 */
[----:B------:R-:W4:Y:S02]  /*04f0*/  LDG.E R7, desc[UR12][R12.64+0x10] ;  /* 0x0000100c0c077981 */ /* 0x000f24000c1e1900 */
[----:B-1----:R-:W-:Y:S02]  /*0500*/  @!P2 IMAD.WIDE.U32 R16, R8, 0x4, R16 ;  /* 0x000000040810a825 */ /* 0x002fe400078e0010 */
[----:B------:R0:W4:Y:S04]  /*0510*/  @!P3 LDG.E R8, desc[UR12][R18.64] ;  /* 0x0000000c1208b981 */ /* 0x000128000c1e1900 */
[----:B------:R-:W4:Y:S01]  /*0520*/  @!P2 LDG.E R17, desc[UR12][R16.64] ;  /* 0x0000000c1011a981 */ /* 0x000f22000c1e1900 */
[----:B--2---:R-:W-:-:S03]  /*0530*/  @!P1 IMAD.WIDE.U32 R14, R25, 0x4, R14 ;  /* 0x00000004190e9825 */ /* 0x004fc600078e000e */
[----:B------:R-:W2:Y:S04]  /*0540*/  LDG.E R25, desc[UR12][R12.64+0x18] ;  /* 0x0000180c0c197981 */ /* 0x000ea8000c1e1900 */
[----:B------:R-:W2:Y:S01]  /*0550*/  @!P1 LDG.E R15, desc[UR12][R14.64] ;  /* 0x0000000c0e0f9981 */ /* 0x000ea2000c1e1900 */
[----:B-----5:R-:W-:Y:S01]  /*0560*/  @!P0 FADD R0, R0, R11 ;  /* 0x0000000b00008221 */ /* 0x020fe20000000000 */
[----:B------:R-:W-:-:S03]  /*0570*/  ISETP.GE.U32.AND P0, PT, R21, UR7, PT ;  /* 0x0000000715007c0c */ /* 0x000fc6000bf06070 */
[----:B---3--:R-:W-:-:S10]  /*0580*/  @!P4 FADD R0, R0, R9 ;  /* 0x000000090000c221 */ /* 0x008fd40000000000 */
[----:B0-----:R-:W0:Y:S01]  /*0590*/  @!P0 LDC.64 R18, c[0x0][0x390] ;  /* 0x0000e400ff128b82 */ /* 0x001e220000000a00 */
[----:B----4-:R-:W-:Y:S01]  /*05a0*/  ISETP.GE.U32.AND P4, PT, R5, UR7, PT ;  /* 0x0000000705007c0c */ /* 0x010fe2000bf86070 */
[----:B------:R-:W-:Y:S01]  /*05b0*/  @!P6 FADD R0, R0, R29 ;  /* 0x0000001d0000e221 */ /* 0x000fe20000000000 */
[----:B------:R-:W-:-:S03]  /*05c0*/  ISETP.GE.U32.AND P6, PT, R6, UR7, PT ;  /* 0x0000000706007c0c */ /* 0x000fc6000bfc6070 */
[----:B------:R-:W-:-:S10]  /*05d0*/  @!P5 FADD R0, R0, R22 ;  /* 0x000000160000d221 */ /* 0x000fd40000000000 */
[----:B------:R-:W1:Y:S01]  /*05e0*/  @!P6 LDC.64 R10, c[0x0][0x390] ;  /* 0x0000e400ff0aeb82 */ /* 0x000e620000000a00 */
[----:B0-----:R-:W-:-:S06]  /*05f0*/  @!P0 IMAD.WIDE.U32 R18, R21, 0x4, R18 ;  /* 0x0000000415128825 */ /* 0x001fcc00078e0012 */
[----:B------:R-:W3:Y:S01]  /*0600*/  @!P0 LDG.E R19, desc[UR12][R18.64] ;  /* 0x0000000c12138981 */ /* 0x000ee2000c1e1900 */
[----:B-1----:R-:W-:-:S06]  /*0610*/  @!P6 IMAD.WIDE.U32 R10, R6, 0x4, R10 ;  /* 0x00000004060ae825 */ /* 0x002fcc00078e000a */
[----:B------:R-:W4:Y:S01]  /*0620*/  @!P6 LDG.E R11, desc[UR12][R10.64] ;  /* 0x0000000c0a0be981 */ /* 0x000f22000c1e1900 */
[----:B------:R-:W-:Y:S01]  /*0630*/  ISETP.GE.U32.AND P5, PT, R7, UR7, PT ;  /* 0x0000000707007c0c */ /* 0x000fe2000bfa6070 */
[----:B------:R-:W-:Y:S01]  /*0640*/  @!P3 FADD R0, R0, R8 ;  /* 0x000000080000b221 */ /* 0x000fe20000000000 */
[----:B------:R-:W-:Y:S01]  /*0650*/  ISETP.GE.U32.AND P3, PT, R23, UR7, PT ;  /* 0x0000000717007c0c */ /* 0x000fe2000bf66070 */
[----:B------:R-:W0:Y:S02]  /*0660*/  @!P4 LDC.64 R8, c[0x0][0x390] ;  /* 0x0000e400ff08cb82 */ /* 0x000e240000000a00 */
[----:B------:R-:W-:Y:S01]  /*0670*/  @!P2 FADD R0, R0, R17 ;  /* 0x000000110000a221 */ /* 0x000fe20000000000 */
[----:B--2---:R-:W-:-:S07]  /*0680*/  ISETP.GE.U32.AND P2, PT, R25, UR7, PT ;  /* 0x0000000719007c0c */ /* 0x004fce000bf46070 */
[----:B------:R-:W1:Y:S01]  /*0690*/  @!P5 LDC.64 R12, c[0x0][0x390] ;  /* 0x0000e400ff0cdb82 */ /* 0x000e620000000a00 */
[----:B------:R-:W-:Y:S01]  /*06a0*/  @!P1 FADD R0, R0, R15 ;  /* 0x0000000f00009221 */ /* 0x000fe20000000000 */
[----:B------:R-:W-:-:S06]  /*06b0*/  ISETP.GE.U32.AND P1, PT, R27, UR7, PT ;  /* 0x000000071b007c0c */ /* 0x000fcc000bf26070 */
[----:B------:R-:W2:Y:S08]  /*06c0*/  @!P3 LDC.64 R14, c[0x0][0x390] ;  /* 0x0000e400ff0ebb82 */ /* 0x000eb00000000a00 */
[----:B------:R-:W5:Y:S01]  /*06d0*/  @!P2 LDC.64 R16, c[0x0][0x390] ;  /* 0x0000e400ff10ab82 */ /* 0x000f620000000a00 */
[----:B0-----:R-:W-:-:S06]  /*06e0*/  @!P4 IMAD.WIDE.U32 R8, R5, 0x4, R8 ;  /* 0x000000040508c825 */ /* 0x001fcc00078e0008 */
[----:B------:R-:W4:Y:S01]  /*06f0*/  @!P4 LDG.E R9, desc[UR12][R8.64] ;  /* 0x0000000c0809c981 */ /* 0x000f22000c1e1900 */
[----:B------:R-:W0:Y:S01]  /*0700*/  @!P1 LDC.64 R20, c[0x0][0x390] ;  /* 0x0000e400ff149b82 */ /* 0x000e220000000a00 */
[----:B-1----:R-:W-:-:S06]  /*0710*/  @!P5 IMAD.WIDE.U32 R12, R7, 0x4, R12 ;  /* 0x00000004070cd825 */ /* 0x002fcc00078e000c */
[----:B------:R-:W4:Y:S01]  /*0720*/  @!P5 LDG.E R13, desc[UR12][R12.64] ;  /* 0x0000000c0c0dd981 */ /* 0x000f22000c1e1900 */
[----:B--2---:R-:W-:-:S06]  /*0730*/  @!P3 IMAD.WIDE.U32 R14, R23, 0x4, R14 ;  /* 0x00000004170eb825 */ /* 0x004fcc00078e000e */
[----:B------:R-:W2:Y:S01]  /*0740*/  @!P3 LDG.E R15, desc[UR12][R14.64] ;  /* 0x0000000c0e0fb981 */ /* 0x000ea2000c1e1900 */
[----:B-----5:R-:W-:-:S06]  /*0750*/  @!P2 IMAD.WIDE.U32 R16, R25, 0x4, R16 ;  /* 0x000000041910a825 */ /* 0x020fcc00078e0010 */
[----:B------:R-:W5:Y:S01]  /*0760*/  @!P2 LDG.E R17, desc[UR12][R16.64] ;  /* 0x0000000c1011a981 */ /* 0x000f62000c1e1900 */
[----:B0-----:R-:W-:-:S06]  /*0770*/  @!P1 IMAD.WIDE.U32 R20, R27, 0x4, R20 ;  /* 0x000000041b149825 */ /* 0x001fcc00078e0014 */
[----:B------:R-:W5:Y:S01]  /*0780*/  @!P1 LDG.E R21, desc[UR12][R20.64] ;  /* 0x0000000c14159981 */ /* 0x000f62000c1e1900 */
[----:B---3--:R-:W-:Y:S01]  /*0790*/  @!P0 FADD R0, R0, R19 ;  /* 0x0000001300008221 */ /* 0x008fe20000000000 */
[----:B------:R-:W-:-:S04]  /*07a0*/  UIADD3 UR8, UPT, UPT, UR8, 0x10, URZ ;  /* 0x0000001008087890 */ /* 0x000fc8000fffe0ff */
[----:B------:R-:W-:Y:S01]  /*07b0*/  UISETP.NE.AND UP1, UPT, UR8, URZ, UPT ;  /* 0x000000ff0800728c */ /* 0x000fe2000bf25270 */
[----:B------:R-:W-:Y:S01]  /*07c0*/  IADD3 R4, PT, PT, R4, 0x10, RZ ;  /* 0x0000001004047810 */ /* 0x000fe20007ffe0ff */
[----:B----4-:R-:W-:-:S04]  /*07d0*/  @!P4 FADD R0, R0, R9 ;  /* 0x000000090000c221 */ /* 0x010fc80000000000 */
[----:B------:R-:W-:-:S04]  /*07e0*/  @!P6 FADD R0, R0, R11 ;  /* 0x0000000b0000e221 */ /* 0x000fc80000000000 */
[----:B------:R-:W-:-:S04]  /*07f0*/  @!P5 FADD R0, R0, R13 ;  /* 0x0000000d0000d221 */ /* 0x000fc80000000000 */
[----:B--2---:R-:W-:-:S04]  /*0800*/  @!P3 FADD R0, R0, R15 ;  /* 0x0000000f0000b221 */ /* 0x004fc80000000000 */
[----:B-----5:R-:W-:-:S04]  /*0810*/  @!P2 FADD R0, R0, R17 ;  /* 0x000000110000a221 */ /* 0x020fc80000000000 */
[----:B------:R-:W-:Y:S01]  /*0820*/  @!P1 FADD R0, R0, R21 ;  /* 0x0000001500009221 */ /* 0x000fe20000000000 */
[----:B------:R-:W-:Y:S06]  /*0830*/  BRA.U UP1, `(.L_x_2) ;  /* 0xfffffff901647547 */ /* 0x000fec000b83ffff */
.L_x_1:
[----:B------:R-:W-:Y:S05]  /*0840*/  BRA.U !UP0, `(.L_x_0) ;  /* 0x0000000508a47547 */ /* 0x000fea000b800000 */
[----:B------:R-:W-:Y:S02]  /*0850*/  UISETP.GE.U32.AND UP0, UPT, UR10, 0x8, UPT ;  /* 0x000000080a00788c */ /* 0x000fe4000bf06070 */
[----:B------:R-:W-:-:S04]  /*0860*/  ULOP3.LUT UR6, UR7, 0x7, URZ, 0xc0, !UPT ;  /* 0x0000000707067892 */ /* 0x000fc8000f8ec0ff */
[----:B------:R-:W-:-:S03]  /*0870*/  UISETP.NE.AND UP1, UPT, UR6, URZ, UPT ;  /* 0x000000ff0600728c */ /* 0x000fc6000bf25270 */
[----:B------:R-:W-:Y:S08]  /*0880*/  BRA.U !UP0, `(.L_x_3) ;  /* 0x0000000108d07547 */ /* 0x000ff0000b800000 */
[----:B------:R-:W0:Y:S01]  /*0890*/  LDC.64 R4, c[0x0][0x388] ;  /* 0x0000e200ff047b82 */ /* 0x000e220000000a00 */
[----:B------:R-:W-:-:S05]  /*08a0*/  IADD3 R9, PT, PT, R3, UR4, RZ ;  /* 0x0000000403097c10 */ /* 0x000fca000fffe0ff */
[----:B0-----:R-:W-:-:S05]  /*08b0*/  IMAD.WIDE R8, R9, 0x4, R4 ;  /* 0x0000000409087825 */ /* 0x001fca00078e0204 */
[----:B------:R-:W2:Y:S04]  /*08c0*/  LDG.E R5, desc[UR12][R8.64] ;  /* 0x0000000c08057981 */ /* 0x000ea8000c1e1900 */
[----:B------:R-:W3:Y:S04]  /*08d0*/  LDG.E R15, desc[UR12][R8.64+0x4] ;  /* 0x0000040c080f7981 */ /* 0x000ee8000c1e1900 */
[----:B------:R-:W4:Y:S04]  /*08e0*/  LDG.E R29, desc[UR12][R8.64+0x8] ;  /* 0x0000080c081d7981 */ /* 0x000f28000c1e1900 */
[----:B------:R-:W5:Y:S04]  /*08f0*/  LDG.E R27, desc[UR12][R8.64+0xc] ;  /* 0x00000c0c081b7981 */ /* 0x000f68000c1e1900 */
[----:B------:R-:W5:Y:S04]  /*0900*/  LDG.E R19, desc[UR12][R8.64+0x10] ;  /* 0x0000100c08137981 */ /* 0x000f68000c1e1900 */
[----:B------:R-:W5:Y:S04]  /*0910*/  LDG.E R21, desc[UR12][R8.64+0x14] ;  /* 0x0000140c08157981 */ /* 0x000f68000c1e1900 */
[----:B------:R-:W5:Y:S04]  /*0920*/  LDG.E R23, desc[UR12][R8.64+0x18] ;  /* 0x0000180c08177981 */ /* 0x000f68000c1e1900 */
[----:B------:R0:W5:Y:S01]  /*0930*/  LDG.E R25, desc[UR12][R8.64+0x1c] ;  /* 0x00001c0c08197981 */ /* 0x000162000c1e1900 */
[----:B--2---:R-:W-:-:S13]  /*0940*/  ISETP.GE.U32.AND P6, PT, R5, UR7, PT ;  /* 0x0000000705007c0c */ /* 0x004fda000bfc6070 */
[----:B------:R-:W1:Y:S02]  /*0950*/  @!P6 LDC.64 R6, c[0x0][0x390] ;  /* 0x0000e400ff06eb82 */ /* 0x000e640000000a00 */
[----:B-1----:R-:W-:-:S06]  /*0960*/  @!P6 IMAD.WIDE.U32 R6, R5, 0x4, R6 ;  /* 0x000000040506e825 */ /* 0x002fcc00078e0006 */
[----:B------:R-:W2:Y:S01]  /*0970*/  @!P6 LDG.E R7, desc[UR12][R6.64] ;  /* 0x0000000c0607e981 */ /* 0x000ea2000c1e1900 */
[----:B---3--:R-:W-:Y:S02]  /*0980*/  ISETP.GE.U32.AND P5, PT, R15, UR7, PT ;  /* 0x000000070f007c0c */ /* 0x008fe4000bfa6070 */
[----:B----4-:R-:W-:Y:S02]  /*0990*/  ISETP.GE.U32.AND P4, PT, R29, UR7, PT ;  /* 0x000000071d007c0c */ /* 0x010fe4000bf86070 */
[----:B-----5:R-:W-:Y:S02]  /*09a0*/  ISETP.GE.U32.AND P3, PT, R27, UR7, PT ;  /* 0x000000071b007c0c */ /* 0x020fe4000bf66070 */
[----:B------:R-:W-:Y:S02]  /*09b0*/  ISETP.GE.U32.AND P2, PT, R19, UR7, PT ;  /* 0x0000000713007c0c */ /* 0x000fe4000bf46070 */
[----:B------:R-:W-:-:S05]  /*09c0*/  ISETP.GE.U32.AND P1, PT, R21, UR7, PT ;  /* 0x0000000715007c0c */ /* 0x000fca000bf26070 */
[----:B------:R-:W1:Y:S01]  /*09d0*/  @!P5 LDC.64 R12, c[0x0][0x390] ;  /* 0x0000e400ff0cdb82 */ /* 0x000e620000000a00 */
[----:B------:R-:W-:-:S07]  /*09e0*/  ISETP.GE.U32.AND P0, PT, R23, UR7, PT ;  /* 0x0000000717007c0c */ /* 0x000fce000bf06070 */
[----:B------:R-:W3:Y:S08]  /*09f0*/  @!P4 LDC.64 R16, c[0x0][0x390] ;  /* 0x0000e400ff10cb82 */ /* 0x000ef00000000a00 */
[----:B------:R-:W4:Y:S08]  /*0a00*/  @!P3 LDC.64 R4, c[0x0][0x390] ;  /* 0x0000e400ff04bb82 */ /* 0x000f300000000a00 */
[----:B0-----:R-:W0:Y:S01]  /*0a10*/  @!P1 LDC.64 R8, c[0x0][0x390] ;  /* 0x0000e400ff089b82 */ /* 0x001e220000000a00 */
[----:B-1----:R-:W-:-:S06]  /*0a20*/  @!P5 IMAD.WIDE.U32 R12, R15, 0x4, R12 ;  /* 0x000000040f0cd825 */ /* 0x002fcc00078e000c */
[----:B------:R-:W5:Y:S01]  /*0a30*/  @!P5 LDG.E R13, desc[UR12][R12.64] ;  /* 0x0000000c0c0dd981 */ /* 0x000f62000c1e1900 */
[----:B------:R-:W1:Y:S01]  /*0a40*/  @!P0 LDC.64 R10, c[0x0][0x390] ;  /* 0x0000e400ff0a8b82 */ /* 0x000e620000000a00 */
[----:B---3--:R-:W-:-:S06]  /*0a50*/  @!P4 IMAD.WIDE.U32 R16, R29, 0x4, R16 ;  /* 0x000000041d10c825 */ /* 0x008fcc00078e0010 */
[----:B------:R-:W3:Y:S01]  /*0a60*/  @!P4 LDG.E R17, desc[UR12][R16.64] ;  /* 0x0000000c1011c981 */ /* 0x000ee2000c1e1900 */
[----:B----4-:R-:W-:-:S06]  /*0a70*/  @!P3 IMAD.WIDE.U32 R4, R27, 0x4, R4 ;  /* 0x000000041b04b825 */ /* 0x010fcc00078e0004 */
[----:B------:R-:W4:Y:S01]  /*0a80*/  @!P3 LDG.E R5, desc[UR12][R4.64] ;  /* 0x0000000c0405b981 */ /* 0x000f22000c1e1900 */
[----:B0-----:R-:W-:-:S06]  /*0a90*/  @!P1 IMAD.WIDE.U32 R8, R21, 0x4, R8 ;  /* 0x0000000415089825 */ /* 0x001fcc00078e0008 */
[----:B------:R-:W4:Y:S01]  /*0aa0*/  @!P1 LDG.E R9, desc[UR12][R8.64] ;  /* 0x0000000c08099981 */ /* 0x000f22000c1e1900 */
[----:B-1----:R-:W-:-:S06]  /*0ab0*/  @!P0 IMAD.WIDE.U32 R10, R23, 0x4, R10 ;  /* 0x00000004170a8825 */ /* 0x002fcc00078e000a */
[----:B------:R-:W4:Y:S01]  /*0ac0*/  @!P0 LDG.E R11, desc[UR12][R10.64] ;  /* 0x0000000c0a0b8981 */ /* 0x000f22000c1e1900 */
[----:B--2---:R-:W-:Y:S01]  /*0ad0*/  @!P6 FADD R0, R0, R7 ;  /* 0x000000070000e221 */ /* 0x004fe20000000000 */
[----:B------:R-:W-:Y:S01]  /*0ae0*/  ISETP.GE.U32.AND P6, PT, R25, UR7, PT ;  /* 0x0000000719007c0c */ /* 0x000fe2000bfc6070 */
[----:B------:R-:W0:-:S12]  /*0af0*/  @!P2 LDC.64 R6, c[0x0][0x390] ;  /* 0x0000e400ff06ab82 */ /* 0x000e180000000a00 */
[----:B------:R-:W1:Y:S01]  /*0b00*/  @!P6 LDC.64 R14, c[0x0][0x390] ;  /* 0x0000e400ff0eeb82 */ /* 0x000e620000000a00 */
[----:B0-----:R-:W-:-:S06]  /*0b10*/  @!P2 IMAD.WIDE.U32 R6, R19, 0x4, R6 ;  /* 0x000000041306a825 */ /* 0x001fcc00078e0006 */
[----:B------:R-:W2:Y:S01]  /*0b20*/  @!P2 LDG.E R7, desc[UR12][R6.64] ;  /* 0x0000000c0607a981 */ /* 0x000ea2000c1e1900 */
[----:B-1----:R-:W-:-:S06]  /*0b30*/  @!P6 IMAD.WIDE.U32 R14, R25, 0x4, R14 ;  /* 0x00000004190ee825 */ /* 0x002fcc00078e000e */
[----:B------:R-:W2:Y:S01]  /*0b40*/  @!P6 LDG.E R15, desc[UR12][R14.64] ;  /* 0x0000000c0e0fe981 */ /* 0x000ea2000c1e1900 */
[----:B-----5:R-:W-:-:S04]  /*0b50*/  @!P5 FADD R0, R0, R13 ;  /* 0x0000000d0000d221 */ /* 0x020fc80000000000 */
[----:B---3--:R-:W-:-:S04]  /*0b60*/  @!P4 FADD R0, R0, R17 ;  /* 0x000000110000c221 */ /* 0x008fc80000000000 */
[----:B----4-:R-:W-:Y:S01]  /*0b70*/  @!P3 FADD R0, R0, R5 ;  /* 0x000000050000b221 */ /* 0x010fe20000000000 */
[----:B------:R-:W-:-:S03]  /*0b80*/  UIADD3 UR4, UPT, UPT, UR4, 0x8, URZ ;  /* 0x0000000804047890 */ /* 0x000fc6000fffe0ff */
[----:B--2---:R-:W-:-:S04]  /*0b90*/  @!P2 FADD R0, R0, R7 ;  /* 0x000000070000a221 */ /* 0x004fc80000000000 */
[----:B------:R-:W-:-:S04]  /*0ba0*/  @!P1 FADD R0, R0, R9 ;  /* 0x0000000900009221 */ /* 0x000fc80000000000 */
[----:B------:R-:W-:-:S04]  /*0bb0*/  @!P0 FADD R0, R0, R11 ;  /* 0x0000000b00008221 */ /* 0x000fc80000000000 */
[----:B------:R-:W-:-:S07]  /*0bc0*/  @!P6 FADD R0, R0, R15 ;  /* 0x0000000f0000e221 */ /* 0x000fce0000000000 */
.L_x_3:
        /* <DEDUP_REMOVED lines=11> */
[----:B------:R-:W5:Y:S01]  /*0c80*/  LDG.E R21, desc[UR12][R10.64+0xc] ;  /* 0x00000c0c0a157981 */ /* 0x000f62000c1e1900 */
[----:B--2---:R-:W-:-:S02]  /*0c90*/  ISETP.GE.U32.AND P0, PT, R15, UR7, PT ;  /* 0x000000070f007c0c */ /* 0x004fc4000bf06070 */
[----:B---3--:R-:W-:Y:S02]  /*0ca0*/  ISETP.GE.U32.AND P1, PT, R17, UR7, PT ;  /* 0x0000000711007c0c */ /* 0x008fe4000bf26070 */
[----:B----4-:R-:W-:Y:S02]  /*0cb0*/  ISETP.GE.U32.AND P2, PT, R19, UR7, PT ;  /* 0x0000000713007c0c */ /* 0x010fe4000bf46070 */
[----:B-----5:R-:W-:-:S07]  /*0cc0*/  ISETP.GE.U32.AND P3, PT, R21, UR7, PT ;  /* 0x0000000715007c0c */ /* 0x020fce000bf66070 */
[----:B------:R-:W0:Y:S08]  /*0cd0*/  @!P0 LDC.64 R6, c[0x0][0x390] ;  /* 0x0000e400ff068b82 */ /* 0x000e300000000a00 */
[----:B------:R-:W1:Y:S08]  /*0ce0*/  @!P1 LDC.64 R8, c[0x0][0x390] ;  /* 0x0000e400ff089b82 */ /* 0x000e700000000a00 */
[----:B------:R-:W2:Y:S08]  /*0cf0*/  @!P2 LDC.64 R12, c[0x0][0x390] ;  /* 0x0000e400ff0cab82 */ /* 0x000eb00000000a00 */
[----:B------:R-:W3:Y:S01]  /*0d00*/  @!P3 LDC.64 R4, c[0x0][0x390] ;  /* 0x0000e400ff04bb82 */ /* 0x000ee20000000a00 */
[----:B0-----:R-:W-:-:S06]  /*0d10*/  @!P0 IMAD.WIDE.U32 R6, R15, 0x4, R6 ;  /* 0x000000040f068825 */ /* 0x001fcc00078e0006 */
[----:B------:R-:W4:Y:S01]  /*0d20*/  @!P0 LDG.E R7, desc[UR12][R6.64] ;  /* 0x0000000c06078981 */ /* 0x000f22000c1e1900 */
[----:B-1----:R-:W-:-:S06]  /*0d30*/  @!P1 IMAD.WIDE.U32 R8, R17, 0x4, R8 ;  /* 0x0000000411089825 */ /* 0x002fcc00078e0008 */
[----:B------:R-:W5:Y:S01]  /*0d40*/  @!P1 LDG.E R9, desc[UR12][R8.64] ;  /* 0x0000000c08099981 */ /* 0x000f62000c1e1900 */
[----:B--2---:R-:W-:-:S06]  /*0d50*/  @!P2 IMAD.WIDE.U32 R10, R19, 0x4, R12 ;  /* 0x00000004130aa825 */ /* 0x004fcc00078e000c */
[----:B------:R-:W2:Y:S01]  /*0d60*/  @!P2 LDG.E R11, desc[UR12][R10.64] ;  /* 0x0000000c0a0ba981 */ /* 0x000ea2000c1e1900 */
[----:B---3--:R-:W-:-:S06]  /*0d70*/  @!P3 IMAD.WIDE.U32 R4, R21, 0x4, R4 ;  /* 0x000000041504b825 */ /* 0x008fcc00078e0004 */
[----:B------:R-:W3:Y:S01]  /*0d80*/  @!P3 LDG.E R5, desc[UR12][R4.64] ;  /* 0x0000000c0405b981 */ /* 0x000ee2000c1e1900 */
[----:B------:R-:W-:Y:S01]  /*0d90*/  UIADD3 UR4, UPT, UPT, UR4, 0x4, URZ ;  /* 0x0000000404047890 */ /* 0x000fe2000fffe0ff */
[----:B----4-:R-:W-:-:S04]  /*0da0*/  @!P0 FADD R0, R0, R7 ;  /* 0x0000000700008221 */ /* 0x010fc80000000000 */
[----:B-----5:R-:W-:-:S04]  /*0db0*/  @!P1 FADD R0, R0, R9 ;  /* 0x0000000900009221 */ /* 0x020fc80000000000 */
[----:B--2---:R-:W-:-:S04]  /*0dc0*/  @!P2 FADD R0, R0, R11 ;  /* 0x0000000b0000a221 */ /* 0x004fc80000000000 */
[----:B---3--:R-:W-:-:S07]  /*0dd0*/  @!P3 FADD R0, R0, R5 ;  /* 0x000000050000b221 */ /* 0x008fce0000000000 */
.L_x_4:
[----:B------:R-:W-:Y:S05]  /*0de0*/  BRA.U !UP1, `(.L_x_0) ;  /* 0x00000001093c7547 */ /* 0x000fea000b800000 */
[----:B------:R-:W0:Y:S01]  /*0df0*/  LDC.64 R8, c[0x0][0x388] ;  /* 0x0000e200ff087b82 */ /* 0x000e220000000a00 */
[----:B------:R-:W-:Y:S01]  /*0e00*/  IADD3 R3, PT, PT, R3, UR4, RZ ;  /* 0x0000000403037c10 */ /* 0x000fe2000fffe0ff */
[----:B------:R-:W1:Y:S01]  /*0e10*/  LDCU UR6, c[0x0][0x39c] ;  /* 0x00007380ff0677ac */ /* 0x000e620008000800 */
[----:B------:R-:W-:-:S12]  /*0e20*/  UIADD3 UR5, UPT, UPT, -UR5, URZ, URZ ;  /* 0x000000ff05057290 */ /* 0x000fd8000fffe1ff */
.L_x_5:
[----:B0-----:R-:W-:-:S06]  /*0e30*/  IMAD.WIDE R4, R3, 0x4, R8 ;  /* 0x0000000403047825 */ /* 0x001fcc00078e0208 */
[----:B------:R-:W1:Y:S02]  /*0e40*/  LDG.E R5, desc[UR12][R4.64] ;  /* 0x0000000c04057981 */ /* 0x000e64000c1e1900 */
[----:B-1----:R-:W-:-:S13]  /*0e50*/  ISETP.GE.U32.AND P0, PT, R5, UR6, PT ;  /* 0x0000000605007c0c */ /* 0x002fda000bf06070 */
[----:B------:R-:W0:Y:S02]  /*0e60*/  @!P0 LDC.64 R6, c[0x0][0x390] ;  /* 0x0000e400ff068b82 */ /* 0x000e240000000a00 */
[----:B0-----:R-:W-:-:S06]  /*0e70*/  @!P0 IMAD.WIDE.U32 R6, R5, 0x4, R6 ;  /* 0x0000000405068825 */ /* 0x001fcc00078e0006 */
[----:B------:R-:W2:Y:S01]  /*0e80*/  @!P0 LDG.E R7, desc[UR12][R6.64] ;  /* 0x0000000c06078981 */ /* 0x000ea2000c1e1900 */
[----:B------:R-:W-:Y:S01]  /*0e90*/  UIADD3 UR5, UPT, UPT, UR5, 0x1, URZ ;  /* 0x0000000105057890 */ /* 0x000fe2000fffe0ff */
[----:B------:R-:W-:-:S03]  /*0ea0*/  IADD3 R3, PT, PT, R3, 0x1, RZ ;  /* 0x0000000103037810 */ /* 0x000fc60007ffe0ff */
[----:B------:R-:W-:Y:S01]  /*0eb0*/  UISETP.NE.AND UP0, UPT, UR5, URZ, UPT ;  /* 0x000000ff0500728c */ /* 0x000fe2000bf05270 */
[----:B--2---:R-:W-:-:S08]  /*0ec0*/  @!P0 FADD R0, R0, R7 ;  /* 0x0000000700008221 */ /* 0x004fd00000000000 */
[----:B------:R-:W-:Y:S05]  /*0ed0*/  BRA.U UP0, `(.L_x_5) ;  /* 0xfffffffd00d47547 */ /* 0x000fea000b83ffff */
.L_x_0:
[----:B------:R-:W0:Y:S02]  /*0ee0*/  LDC.64 R4, c[0x0][0x380] ;  /* 0x0000e000ff047b82 */ /* 0x000e240000000a00 */
[----:B0-----:R-:W-:-:S05]  /*0ef0*/  IMAD.WIDE R2, R2, 0x4, R4 ;  /* 0x0000000402027825 */ /* 0x001fca00078e0204 */
[----:B------:R-:W-:Y:S01]  /*0f00*/  STG.E desc[UR12][R2.64], R0 ;  /* 0x0000000002007986 */ /* 0x000fe2000c10190c */
[----:B------:R-:W-:Y:S05]  /*0f10*/  EXIT ;  /* 0x000000000000794d */ /* 0x000fea0003800000 */
.L_x_6:
[----:B------:R-:W-:-:S00]  /*0f20*/  BRA `(.L_x_6) ;  /* 0xfffffffc00fc7947 */ /* 0x000fc0000383ffff */
[----:B------:R-:W-:-:S00]  /*0f30*/  NOP ;  /* 0x0000000000007918 */ /* 0x000fc00000000000 */
        /* <DEDUP_REMOVED lines=12> */
.L_x_7:


//--------------------- .nv.shared.reserved.0     --------------------------
	.section	.nv.shared.reserved.0,"aw",@nobits
	.weak		__nv_reservedSMEM_offset_0_alias
	.size		__nv_reservedSMEM_offset_0_alias, 0, 64
	.other		__nv_reservedSMEM_offset_0_alias,@"STO_CUDA_RESERVED_SHARED STV_DEFAULT"
__nv_reservedSMEM_offset_0_alias:
	.zero		0
	.zero		64


//--------------------- .nv.constant0._Z17calculatePurchasePfPiPKfii --------------------------
	.section	.nv.constant0._Z17calculatePurchasePfPiPKfii,"a",@progbits
	.sectionflags	@""
	.align	4
.nv.constant0._Z17calculatePurchasePfPiPKfii:
	.zero		928


//--------------------- SYMBOLS --------------------------

	.type		.nv.reservedSmem.offset0,@object
	.size		.nv.reservedSmem.offset0,0x4
